	.headerflags	@"EF_CUDA_TEXMODE_UNIFIED EF_CUDA_64BIT_ADDRESS EF_CUDA_ACCELERATORS EF_CUDA_SM90 EF_CUDA_VIRTUAL_SM(EF_CUDA_SM90)"
	.elftype	@"ET_EXEC"


//--------------------- .nv.info                  --------------------------
	.section	.nv.info,"",@"SHT_CUDA_INFO"
	.align	4


	//----- nvinfo : EIATTR_REGCOUNT
	.align		4
        /*0000*/ 	.byte	0x04, 0x2f
        /*0002*/ 	.short	(.L_3 - .L_2)
	.align		4
.L_2:
        /*0004*/ 	.word	index@(triton_poi_fused__native_batch_norm_legit_no_training_relu_48)
        /*0008*/ 	.word	0x00000010


	//----- nvinfo : EIATTR_MIN_STACK_SIZE
	.align		4
.L_3:
        /*000c*/ 	.byte	0x04, 0x12
        /*000e*/ 	.short	(.L_5 - .L_4)
	.align		4
.L_4:
        /*0010*/ 	.word	index@(triton_poi_fused__native_batch_norm_legit_no_training_relu_48)
        /*0014*/ 	.word	0x00000000


	//----- nvinfo : EIATTR_FRAME_SIZE
	.align		4
.L_5:
        /*0018*/ 	.byte	0x04, 0x11
        /*001a*/ 	.short	(.L_7 - .L_6)
	.align		4
.L_6:
        /*001c*/ 	.word	index@(triton_poi_fused__native_batch_norm_legit_no_training_relu_48)
        /*0020*/ 	.word	0x00000000


	//----- nvinfo : EIATTR_MIN_STACK_SIZE
	.align		4
.L_7:
        /*0024*/ 	.byte	0x04, 0x12
        /*0026*/ 	.short	(.L_9 - .L_8)
	.align		4
.L_8:
        /*0028*/ 	.word	index@(triton_poi_fused__native_batch_norm_legit_no_training_relu_48)
        /*002c*/ 	.word	0x00000000
.L_9:


//--------------------- .nv.info.triton_poi_fused__native_batch_norm_legit_no_training_relu_48 --------------------------
	.section	.nv.info.triton_poi_fused__native_batch_norm_legit_no_training_relu_48,"",@"SHT_CUDA_INFO"
	.sectionflags	@""
	.align	4


	//----- nvinfo : EIATTR_CUDA_API_VERSION
	.align		4
        /*0000*/ 	.byte	0x04, 0x37
        /*0002*/ 	.short	(.L_11 - .L_10)
.L_10:
        /*0004*/ 	.word	0x0000007c


	//----- nvinfo : EIATTR_KPARAM_INFO
	.align		4
.L_11:
        /*0008*/ 	.byte	0x04, 0x17
        /*000a*/ 	.short	(.L_13 - .L_12)
.L_12:
        /*000c*/ 	.word	0x00000000
        /*0010*/ 	.short	0x0006
        /*0012*/ 	.short	0x0030
        /*0014*/ 	.byte	0x00, 0xf0, 0x11, 0x00


	//----- nvinfo : EIATTR_KPARAM_INFO
	.align		4
.L_13:
        /*0018*/ 	.byte	0x04, 0x17
        /*001a*/ 	.short	(.L_15 - .L_14)
.L_14:
        /*001c*/ 	.word	0x00000000
        /*0020*/ 	.short	0x0005
        /*0022*/ 	.short	0x0028
        /*0024*/ 	.byte	0x00, 0xf4, 0x21, 0x00


	//----- nvinfo : EIATTR_KPARAM_INFO
	.align		4
.L_15:
        /*0028*/ 	.byte	0x04, 0x17
        /*002a*/ 	.short	(.L_17 - .L_16)
.L_16:
        /*002c*/ 	.word	0x00000000
        /*0030*/ 	.short	0x0004
        /*0032*/ 	.short	0x0020
        /*0034*/ 	.byte	0x00, 0xf4, 0x21, 0x00


	//----- nvinfo : EIATTR_KPARAM_INFO
	.align		4
.L_17:
        /*0038*/ 	.byte	0x04, 0x17
        /*003a*/ 	.short	(.L_19 - .L_18)
.L_18:
        /*003c*/ 	.word	0x00000000
        /*0040*/ 	.short	0x0003
        /*0042*/ 	.short	0x0018
        /*0044*/ 	.byte	0x00, 0xf4, 0x21, 0x00


	//----- nvinfo : EIATTR_KPARAM_INFO
	.align		4
.L_19:
        /*0048*/ 	.byte	0x04, 0x17
        /*004a*/ 	.short	(.L_21 - .L_20)
.L_20:
        /*004c*/ 	.word	0x00000000
        /*0050*/ 	.short	0x0002
        /*0052*/ 	.short	0x0010
        /*0054*/ 	.byte	0x00, 0xf4, 0x21, 0x00


	//----- nvinfo : EIATTR_KPARAM_INFO
	.align		4
.L_21:
        /*0058*/ 	.byte	0x04, 0x17
        /*005a*/ 	.short	(.L_23 - .L_22)
.L_22:
        /*005c*/ 	.word	0x00000000
        /*0060*/ 	.short	0x0001
        /*0062*/ 	.short	0x0008
        /*0064*/ 	.byte	0x00, 0xf4, 0x21, 0x00


	//----- nvinfo : EIATTR_KPARAM_INFO
	.align		4
.L_23:
        /*0068*/ 	.byte	0x04, 0x17
        /*006a*/ 	.short	(.L_25 - .L_24)
.L_24:
        /*006c*/ 	.word	0x00000000
        /*0070*/ 	.short	0x0000
        /*0072*/ 	.short	0x0000
        /*0074*/ 	.byte	0x00, 0xf4, 0x21, 0x00


	//----- nvinfo : EIATTR_SPARSE_MMA_MASK
	.align		4
.L_25:
        /*0078*/ 	.byte	0x03, 0x50
        /*007a*/ 	.short	0x0000


	//----- nvinfo : EIATTR_MAXREG_COUNT
	.align		4
        /*007c*/ 	.byte	0x03, 0x1b
        /*007e*/ 	.short	0x00ff


	//----- nvinfo : EIATTR_EXIT_INSTR_OFFSETS
	.align		4
        /*0080*/ 	.byte	0x04, 0x1c
        /*0082*/ 	.short	(.L_27 - .L_26)


	//   ....[0]....
.L_26:
        /*0084*/ 	.word	0x000002d0


	//----- nvinfo : EIATTR_REQNTID
	.align		4
.L_27:
        /*0088*/ 	.byte	0x04, 0x10
        /*008a*/ 	.short	(.L_29 - .L_28)
.L_28:
        /*008c*/ 	.word	0x00000080
        /*0090*/ 	.word	0x00000001
        /*0094*/ 	.word	0x00000001


	//----- nvinfo : EIATTR_CBANK_PARAM_SIZE
	.align		4
.L_29:
        /*0098*/ 	.byte	0x03, 0x19
        /*009a*/ 	.short	0x0034


	//----- nvinfo : EIATTR_PARAM_CBANK
	.align		4
        /*009c*/ 	.byte	0x04, 0x0a
        /*009e*/ 	.short	(.L_31 - .L_30)
	.align		4
.L_30:
        /*00a0*/ 	.word	index@(.nv.constant0.triton_poi_fused__native_batch_norm_legit_no_training_relu_48)
        /*00a4*/ 	.short	0x0210
        /*00a6*/ 	.short	0x0034


	//----- nvinfo : EIATTR_SW_WAR
	.align		4
.L_31:
        /*00a8*/ 	.byte	0x04, 0x36
        /*00aa*/ 	.short	(.L_33 - .L_32)
.L_32:
        /*00ac*/ 	.word	0x00000008
.L_33:


//--------------------- .nv.callgraph             --------------------------
	.section	.nv.callgraph,"",@"SHT_CUDA_CALLGRAPH"
	.align	4
	.sectionentsize	8
	.align		4
        /*0000*/ 	.word	0x00000000
	.align		4
        /*0004*/ 	.word	0xffffffff
	.align		4
        /*0008*/ 	.word	0x00000000
	.align		4
        /*000c*/ 	.word	0xfffffffe
	.align		4
        /*0010*/ 	.word	0x00000000
	.align		4
        /*0014*/ 	.word	0xfffffffd
	.align		4
        /*0018*/ 	.word	0x00000000
	.align		4
        /*001c*/ 	.word	0xfffffffc


//--------------------- .nv.constant4             --------------------------
	.section	.nv.constant4,"a",@progbits
	.align	8
	.align		8
.nv.constant4:
        /*0000*/ 	.dword	_$_str
	.align		8
        /*0008*/ 	.dword	_$_str_$_2


//--------------------- .text.triton_poi_fused__native_batch_norm_legit_no_training_relu_48 --------------------------
	.section	.text.triton_poi_fused__native_batch_norm_legit_no_training_relu_48,"ax",@progbits
	.align	128
        .global         triton_poi_fused__native_batch_norm_legit_no_training_relu_48
        .type           triton_poi_fused__native_batch_norm_legit_no_training_relu_48,@function
        .size           triton_poi_fused__native_batch_norm_legit_no_training_relu_48,(.L_x_1 - triton_poi_fused__native_batch_norm_legit_no_training_relu_48)
        .other          triton_poi_fused__native_batch_norm_legit_no_training_relu_48,@"STO_CUDA_ENTRY STV_DEFAULT"
triton_poi_fused__native_batch_norm_legit_no_training_relu_48:
.text.triton_poi_fused__native_batch_norm_legit_no_training_relu_48:
[----:B------:R-:W-:Y:S01]  /*0000*/  LDC R1, c[0x0][0x28] ;  /* 0x00000a00ff017b82 */ /* 0x000fe20000000800 */
[----:B------:R-:W1:Y:S07]  /*0010*/  S2R R0, SR_TID.X ;  /* 0x0000000000007919 */ /* 0x000e6e0000002100 */
[----:B------:R-:W2:Y:S01]  /*0020*/  LDC.64 R6, c[0x0][0x220] ;  /* 0x00008800ff067b82 */ /* 0x000ea20000000a00 */
[----:B------:R-:W-:Y:S01]  /*0030*/  ULDC.64 UR4, c[0x0][0x208] ;  /* 0x0000820000047ab9 */ /* 0x000fe20000000a00 */
[----:B------:R-:W3:Y:S06]  /*0040*/  S2R R3, SR_CTAID.X ;  /* 0x0000000000037919 */ /* 0x000eec0000002500 */
[----:B------:R-:W4:Y:S08]  /*0050*/  LDC.64 R4, c[0x0][0x218] ;  /* 0x00008600ff047b82 */ /* 0x000f300000000a00 */
[----:B------:R-:W5:Y:S08]  /*0060*/  LDC.64 R8, c[0x0][0x228] ;  /* 0x00008a00ff087b82 */ /* 0x000f700000000a00 */
[----:B------:R-:W5:Y:S01]  /*0070*/  LDC.64 R10, c[0x0][0x230] ;  /* 0x00008c00ff0a7b82 */ /* 0x000f620000000a00 */
[----:B-1----:R-:W-:-:S02]  /*0080*/  LOP3.LUT R0, R0, 0x7f, RZ, 0xc0, !PT ;  /* 0x0000007f00007812 */ /* 0x002fc400078ec0ff */
[----:B---3--:R-:W-:Y:S02]  /*0090*/  SHF.R.S32.HI R2, RZ, 0x18, R3 ;  /* 0x00000018ff027819 */ /* 0x008fe40000011403 */
[----:B------:R-:W-:Y:S02]  /*00a0*/  LEA R0, R3, R0, 0x7 ;  /* 0x0000000003007211 */ /* 0x000fe400078e38ff */
[----:B------:R-:W-:-:S04]  /*00b0*/  SGXT R3, R2, 0x1 ;  /* 0x000000010203781a */ /* 0x000fc80000000200 */
[----:B------:R-:W-:-:S04]  /*00c0*/  LEA.HI R3, R3, R0, RZ, 0x5 ;  /* 0x0000000003037211 */ /* 0x000fc800078f28ff */
[----:B------:R-:W-:-:S04]  /*00d0*/  LOP3.LUT R3, R3, 0xffffffe0, RZ, 0xc0, !PT ;  /* 0xffffffe003037812 */ /* 0x000fc800078ec0ff */
[----:B------:R-:W-:Y:S02]  /*00e0*/  IADD3 R13, R0, -R3, RZ ;  /* 0x80000003000d7210 */ /* 0x000fe40007ffe0ff */
[----:B------:R-:W1:Y:S03]  /*00f0*/  LDC.64 R2, c[0x0][0x210] ;  /* 0x00008400ff027b82 */ /* 0x000e660000000a00 */
[----:B--2---:R-:W-:-:S06]  /*0100*/  IMAD.WIDE R6, R13, 0x4, R6 ;  /* 0x000000040d067825 */ /* 0x004fcc00078e0206 */
[----:B------:R-:W2:Y:S01]  /*0110*/  LDG.E.EL R6, desc[UR4][R6.64] ;  /* 0x0000000406067981 */ /* 0x000ea2000c2e1900 */
[----:B----4-:R-:W-:-:S04]  /*0120*/  IMAD.WIDE R4, R13, 0x4, R4 ;  /* 0x000000040d047825 */ /* 0x010fc800078e0204 */
[C---:B-----5:R-:W-:Y:S02]  /*0130*/  IMAD.WIDE R8, R13.reuse, 0x4, R8 ;  /* 0x000000040d087825 */ /* 0x060fe400078e0208 */
[----:B------:R3:W4:Y:S02]  /*0140*/  LDG.E.EL R5, desc[UR4][R4.64] ;  /* 0x0000000404057981 */ /* 0x000724000c2e1900 */
[----:B0-----:R-:W-:Y:S02]  /*0150*/  IMAD.WIDE R10, R13, 0x4, R10 ;  /* 0x000000040d0a7825 */ /* 0x001fe400078e020a */
[----:B------:R-:W5:Y:S02]  /*0160*/  LDG.E.EL R8, desc[UR4][R8.64] ;  /* 0x0000000408087981 */ /* 0x000f64000c2e1900 */
[C---:B-1----:R-:W-:Y:S02]  /*0170*/  IMAD.WIDE R2, R0.reuse, 0x4, R2 ;  /* 0x0000000400027825 */ /* 0x042fe400078e0202 */
[----:B------:R-:W5:Y:S04]  /*0180*/  LDG.E.EL R11, desc[UR4][R10.64] ;  /* 0x000000040a0b7981 */ /* 0x000f68000c2e1900 */
[----:B------:R0:W4:Y:S01]  /*0190*/  LDG.E R12, desc[UR4][R2.64] ;  /* 0x00000004020c7981 */ /* 0x000122000c1e1900 */
[----:B---3--:R-:W-:Y:S01]  /*01a0*/  HFMA2.MMA R4, -RZ, RZ, 1.625, 0 ;  /* 0x3e800000ff047435 */ /* 0x008fe200000001ff */
[----:B0-----:R-:W0:Y:S02]  /*01b0*/  LDC.64 R2, c[0x0][0x238] ;  /* 0x00008e00ff027b82 */ /* 0x001e240000000a00 */
[----:B0-----:R-:W-:-:S04]  /*01c0*/  IMAD.WIDE R2, R0, 0x4, R2 ;  /* 0x0000000400027825 */ /* 0x001fc800078e0202 */
[----:B--2---:R-:W-:-:S04]  /*01d0*/  FADD R6, R6, 9.9999997473787516356e-06 ;  /* 0x3727c5ac06067421 */ /* 0x004fc80000000000 */
[----:B------:R-:W0:Y:S02]  /*01e0*/  MUFU.SQRT R7, R6 ;  /* 0x0000000600077308 */ /* 0x000e240000002000 */
[C---:B0-----:R-:W-:Y:S02]  /*01f0*/  FSETP.GT.AND P0, PT, R7.reuse, 8.50705917302346158658e+37, PT ;  /* 0x7e8000000700780b */ /* 0x041fe40003f04000 */
[----:B------:R-:W-:-:S11]  /*0200*/  FSETP.GEU.AND P1, PT, R7, 1.175494350822287508e-38, PT ;  /* 0x008000000700780b */ /* 0x000fd60003f2e000 */
[----:B------:R-:W-:-:S04]  /*0210*/  @P0 FMUL R7, R7, 0.25 ;  /* 0x3e80000007070820 */ /* 0x000fc80000400000 */
[----:B------:R-:W-:-:S06]  /*0220*/  @!P1 FMUL R7, R7, 16777216 ;  /* 0x4b80000007079820 */ /* 0x000fcc0000400000 */
[----:B------:R-:W0:Y:S01]  /*0230*/  MUFU.RCP R7, R7 ;  /* 0x0000000700077308 */ /* 0x000e220000001000 */
[----:B------:R-:W-:Y:S01]  /*0240*/  FSEL R4, R4, 1, P0 ;  /* 0x3f80000004047808 */ /* 0x000fe20000000000 */
[----:B----4-:R-:W-:-:S04]  /*0250*/  FADD R5, R12, -R5 ;  /* 0x800000050c057221 */ /* 0x010fc80000000000 */
[----:B------:R-:W-:-:S04]  /*0260*/  @!P1 FMUL R4, R4, 16777216 ;  /* 0x4b80000004049820 */ /* 0x000fc80000400000 */
[----:B0-----:R-:W-:-:S04]  /*0270*/  FMUL R4, R7, R4 ;  /* 0x0000000407047220 */ /* 0x001fc80000400000 */
[----:B------:R-:W-:-:S04]  /*0280*/  FMUL R4, R5, R4 ;  /* 0x0000000405047220 */ /* 0x000fc80000400000 */
[----:B-----5:R-:W-:-:S05]  /*0290*/  FFMA R4, R8, R4, R11 ;  /* 0x0000000408047223 */ /* 0x020fca000000000b */
[----:B------:R-:W-:-:S04]  /*02a0*/  FSETP.GEU.AND P0, PT, R4, RZ, PT ;  /* 0x000000ff0400720b */ /* 0x000fc80003f0e000 */
[----:B------:R-:W-:-:S05]  /*02b0*/  FSEL R5, R4, RZ, P0 ;  /* 0x000000ff04057208 */ /* 0x000fca0000000000 */
[----:B------:R-:W-:Y:S01]  /*02c0*/  STG.E desc[UR4][R2.64], R5 ;  /* 0x0000000502007986 */ /* 0x000fe2000c101904 */
[----:B------:R-:W-:Y:S05]  /*02d0*/  EXIT ;  /* 0x000000000000794d */ /* 0x000fea0003800000 */
.L_x_0:
[----:B------:R-:W-:-:S00]  /*02e0*/  BRA `(.L_x_0) ;  /* 0xfffffffc00fc7947 */ /* 0x000fc0000383ffff */
[----:B------:R-:W-:-:S00]  /*02f0*/  NOP ;  /* 0x0000000000007918 */ /* 0x000fc00000000000 */
        /* <DEDUP_REMOVED lines=8> */
.L_x_1:


//--------------------- .nv.global.init           --------------------------
	.section	.nv.global.init,"aw",@progbits
.nv.global.init:
	.type		_$_str,@object
	.size		_$_str,(_$_str_$_2 - _$_str)
_$_str:
        /*0000*/ 	.byte	0x5f, 0x5f, 0x43, 0x55, 0x44, 0x41, 0x5f, 0x46, 0x54, 0x5a, 0x00
	.type		_$_str_$_2,@object
	.size		_$_str_$_2,(.L_1 - _$_str_$_2)
_$_str_$_2:
        /*000b*/ 	.byte	0x5f, 0x5f, 0x43, 0x55, 0x44, 0x41, 0x5f, 0x50, 0x52, 0x45, 0x43, 0x5f, 0x53, 0x51, 0x52, 0x54
        /*001b*/ 	.byte	0x00
.L_1:


//--------------------- .nv.constant0.triton_poi_fused__native_batch_norm_legit_no_training_relu_48 --------------------------
	.section	.nv.constant0.triton_poi_fused__native_batch_norm_legit_no_training_relu_48,"a",@progbits
	.sectionflags	@""
	.align	4
.nv.constant0.triton_poi_fused__native_batch_norm_legit_no_training_relu_48:
	.zero		580
